	.headerflags	@"EF_CUDA_TEXMODE_UNIFIED EF_CUDA_64BIT_ADDRESS EF_CUDA_ACCELERATORS EF_CUDA_SM90 EF_CUDA_VIRTUAL_SM(EF_CUDA_SM90)"
	.elftype	@"ET_EXEC"


//--------------------- .nv.info                  --------------------------
	.section	.nv.info,"",@"SHT_CUDA_INFO"
	.align	4


	//----- nvinfo : EIATTR_REGCOUNT
	.align		4
        /*0000*/ 	.byte	0x04, 0x2f
        /*0002*/ 	.short	(.L_3 - .L_2)
	.align		4
.L_2:
        /*0004*/ 	.word	index@(triton_poi_fused__native_batch_norm_legit_no_training_convolution_relu_12)
        /*0008*/ 	.word	0x00000016


	//----- nvinfo : EIATTR_MIN_STACK_SIZE
	.align		4
.L_3:
        /*000c*/ 	.byte	0x04, 0x12
        /*000e*/ 	.short	(.L_5 - .L_4)
	.align		4
.L_4:
        /*0010*/ 	.word	index@(triton_poi_fused__native_batch_norm_legit_no_training_convolution_relu_12)
        /*0014*/ 	.word	0x00000000


	//----- nvinfo : EIATTR_FRAME_SIZE
	.align		4
.L_5:
        /*0018*/ 	.byte	0x04, 0x11
        /*001a*/ 	.short	(.L_7 - .L_6)
	.align		4
.L_6:
        /*001c*/ 	.word	index@(triton_poi_fused__native_batch_norm_legit_no_training_convolution_relu_12)
        /*0020*/ 	.word	0x00000000


	//----- nvinfo : EIATTR_MIN_STACK_SIZE
	.align		4
.L_7:
        /*0024*/ 	.byte	0x04, 0x12
        /*0026*/ 	.short	(.L_9 - .L_8)
	.align		4
.L_8:
        /*0028*/ 	.word	index@(triton_poi_fused__native_batch_norm_legit_no_training_convolution_relu_12)
        /*002c*/ 	.word	0x00000000
.L_9:


//--------------------- .nv.info.triton_poi_fused__native_batch_norm_legit_no_training_convolution_relu_12 --------------------------
	.section	.nv.info.triton_poi_fused__native_batch_norm_legit_no_training_convolution_relu_12,"",@"SHT_CUDA_INFO"
	.sectionflags	@""
	.align	4


	//----- nvinfo : EIATTR_CUDA_API_VERSION
	.align		4
        /*0000*/ 	.byte	0x04, 0x37
        /*0002*/ 	.short	(.L_11 - .L_10)
.L_10:
        /*0004*/ 	.word	0x0000007c


	//----- nvinfo : EIATTR_KPARAM_INFO
	.align		4
.L_11:
        /*0008*/ 	.byte	0x04, 0x17
        /*000a*/ 	.short	(.L_13 - .L_12)
.L_12:
        /*000c*/ 	.word	0x00000000
        /*0010*/ 	.short	0x0007
        /*0012*/ 	.short	0x0038
        /*0014*/ 	.byte	0x00, 0xf0, 0x11, 0x00


	//----- nvinfo : EIATTR_KPARAM_INFO
	.align		4
.L_13:
        /*0018*/ 	.byte	0x04, 0x17
        /*001a*/ 	.short	(.L_15 - .L_14)
.L_14:
        /*001c*/ 	.word	0x00000000
        /*0020*/ 	.short	0x0006
        /*0022*/ 	.short	0x0030
        /*0024*/ 	.byte	0x00, 0xf4, 0x21, 0x00


	//----- nvinfo : EIATTR_KPARAM_INFO
	.align		4
.L_15:
        /*0028*/ 	.byte	0x04, 0x17
        /*002a*/ 	.short	(.L_17 - .L_16)
.L_16:
        /*002c*/ 	.word	0x00000000
        /*0030*/ 	.short	0x0005
        /*0032*/ 	.short	0x0028
        /*0034*/ 	.byte	0x00, 0xf4, 0x21, 0x00


	//----- nvinfo : EIATTR_KPARAM_INFO
	.align		4
.L_17:
        /*0038*/ 	.byte	0x04, 0x17
        /*003a*/ 	.short	(.L_19 - .L_18)
.L_18:
        /*003c*/ 	.word	0x00000000
        /*0040*/ 	.short	0x0004
        /*0042*/ 	.short	0x0020
        /*0044*/ 	.byte	0x00, 0xf4, 0x21, 0x00


	//----- nvinfo : EIATTR_KPARAM_INFO
	.align		4
.L_19:
        /*0048*/ 	.byte	0x04, 0x17
        /*004a*/ 	.short	(.L_21 - .L_20)
.L_20:
        /*004c*/ 	.word	0x00000000
        /*0050*/ 	.short	0x0003
        /*0052*/ 	.short	0x0018
        /*0054*/ 	.byte	0x00, 0xf4, 0x21, 0x00


	//----- nvinfo : EIATTR_KPARAM_INFO
	.align		4
.L_21:
        /*0058*/ 	.byte	0x04, 0x17
        /*005a*/ 	.short	(.L_23 - .L_22)
.L_22:
        /*005c*/ 	.word	0x00000000
        /*0060*/ 	.short	0x0002
        /*0062*/ 	.short	0x0010
        /*0064*/ 	.byte	0x00, 0xf4, 0x21, 0x00


	//----- nvinfo : EIATTR_KPARAM_INFO
	.align		4
.L_23:
        /*0068*/ 	.byte	0x04, 0x17
        /*006a*/ 	.short	(.L_25 - .L_24)
.L_24:
        /*006c*/ 	.word	0x00000000
        /*0070*/ 	.short	0x0001
        /*0072*/ 	.short	0x0008
        /*0074*/ 	.byte	0x00, 0xf4, 0x21, 0x00


	//----- nvinfo : EIATTR_KPARAM_INFO
	.align		4
.L_25:
        /*0078*/ 	.byte	0x04, 0x17
        /*007a*/ 	.short	(.L_27 - .L_26)
.L_26:
        /*007c*/ 	.word	0x00000000
        /*0080*/ 	.short	0x0000
        /*0082*/ 	.short	0x0000
        /*0084*/ 	.byte	0x00, 0xf4, 0x21, 0x00


	//----- nvinfo : EIATTR_SPARSE_MMA_MASK
	.align		4
.L_27:
        /*0088*/ 	.byte	0x03, 0x50
        /*008a*/ 	.short	0x0000


	//----- nvinfo : EIATTR_MAXREG_COUNT
	.align		4
        /*008c*/ 	.byte	0x03, 0x1b
        /*008e*/ 	.short	0x00ff


	//----- nvinfo : EIATTR_EXIT_INSTR_OFFSETS
	.align		4
        /*0090*/ 	.byte	0x04, 0x1c
        /*0092*/ 	.short	(.L_29 - .L_28)


	//   ....[0]....
.L_28:
        /*0094*/ 	.word	0x00000420


	//----- nvinfo : EIATTR_REQNTID
	.align		4
.L_29:
        /*0098*/ 	.byte	0x04, 0x10
        /*009a*/ 	.short	(.L_31 - .L_30)
.L_30:
        /*009c*/ 	.word	0x00000080
        /*00a0*/ 	.word	0x00000001
        /*00a4*/ 	.word	0x00000001


	//----- nvinfo : EIATTR_CBANK_PARAM_SIZE
	.align		4
.L_31:
        /*00a8*/ 	.byte	0x03, 0x19
        /*00aa*/ 	.short	0x003c


	//----- nvinfo : EIATTR_PARAM_CBANK
	.align		4
        /*00ac*/ 	.byte	0x04, 0x0a
        /*00ae*/ 	.short	(.L_33 - .L_32)
	.align		4
.L_32:
        /*00b0*/ 	.word	index@(.nv.constant0.triton_poi_fused__native_batch_norm_legit_no_training_convolution_relu_12)
        /*00b4*/ 	.short	0x0210
        /*00b6*/ 	.short	0x003c


	//----- nvinfo : EIATTR_SW_WAR
	.align		4
.L_33:
        /*00b8*/ 	.byte	0x04, 0x36
        /*00ba*/ 	.short	(.L_35 - .L_34)
.L_34:
        /*00bc*/ 	.word	0x00000008
.L_35:


//--------------------- .nv.callgraph             --------------------------
	.section	.nv.callgraph,"",@"SHT_CUDA_CALLGRAPH"
	.align	4
	.sectionentsize	8
	.align		4
        /*0000*/ 	.word	0x00000000
	.align		4
        /*0004*/ 	.word	0xffffffff
	.align		4
        /*0008*/ 	.word	0x00000000
	.align		4
        /*000c*/ 	.word	0xfffffffe
	.align		4
        /*0010*/ 	.word	0x00000000
	.align		4
        /*0014*/ 	.word	0xfffffffd
	.align		4
        /*0018*/ 	.word	0x00000000
	.align		4
        /*001c*/ 	.word	0xfffffffc


//--------------------- .nv.constant4             --------------------------
	.section	.nv.constant4,"a",@progbits
	.align	8
	.align		8
.nv.constant4:
        /*0000*/ 	.dword	_$_str
	.align		8
        /*0008*/ 	.dword	_$_str_$_2


//--------------------- .text.triton_poi_fused__native_batch_norm_legit_no_training_convolution_relu_12 --------------------------
	.section	.text.triton_poi_fused__native_batch_norm_legit_no_training_convolution_relu_12,"ax",@progbits
	.align	128
        .global         triton_poi_fused__native_batch_norm_legit_no_training_convolution_relu_12
        .type           triton_poi_fused__native_batch_norm_legit_no_training_convolution_relu_12,@function
        .size           triton_poi_fused__native_batch_norm_legit_no_training_convolution_relu_12,(.L_x_1 - triton_poi_fused__native_batch_norm_legit_no_training_convolution_relu_12)
        .other          triton_poi_fused__native_batch_norm_legit_no_training_convolution_relu_12,@"STO_CUDA_ENTRY STV_DEFAULT"
triton_poi_fused__native_batch_norm_legit_no_training_convolution_relu_12:
.text.triton_poi_fused__native_batch_norm_legit_no_training_convolution_relu_12:
[----:B------:R-:W-:Y:S01]  /*0000*/  LDC R1, c[0x0][0x28] ;  /* 0x00000a00ff017b82 */ /* 0x000fe20000000800 */
[----:B------:R-:W1:Y:S07]  /*0010*/  S2R R0, SR_TID.X ;  /* 0x0000000000007919 */ /* 0x000e6e0000002100 */
[----:B------:R-:W2:Y:S01]  /*0020*/  LDC.64 R6, c[0x0][0x228] ;  /* 0x00008a00ff067b82 */ /* 0x000ea20000000a00 */
[----:B------:R-:W-:Y:S01]  /*0030*/  ULDC.64 UR4, c[0x0][0x208] ;  /* 0x0000820000047ab9 */ /* 0x000fe20000000a00 */
[----:B------:R-:W3:Y:S06]  /*0040*/  S2R R3, SR_CTAID.X ;  /* 0x0000000000037919 */ /* 0x000eec0000002500 */
[----:B------:R-:W4:Y:S08]  /*0050*/  LDC.64 R12, c[0x0][0x218] ;  /* 0x00008600ff0c7b82 */ /* 0x000f300000000a00 */
[----:B------:R-:W5:Y:S08]  /*0060*/  LDC.64 R14, c[0x0][0x220] ;  /* 0x00008800ff0e7b82 */ /* 0x000f700000000a00 */
[----:B------:R-:W5:Y:S01]  /*0070*/  LDC.64 R10, c[0x0][0x238] ;  /* 0x00008e00ff0a7b82 */ /* 0x000f620000000a00 */
[----:B-1----:R-:W-:-:S07]  /*0080*/  SHF.L.U32 R0, R0, 0x1, RZ ;  /* 0x0000000100007819 */ /* 0x002fce00000006ff */
[----:B------:R-:W1:Y:S01]  /*0090*/  LDC.64 R16, c[0x0][0x230] ;  /* 0x00008c00ff107b82 */ /* 0x000e620000000a00 */
[----:B------:R-:W-:-:S04]  /*00a0*/  LOP3.LUT R0, R0, 0xfe, RZ, 0xc0, !PT ;  /* 0x000000fe00007812 */ /* 0x000fc800078ec0ff */
[----:B---3--:R-:W-:-:S05]  /*00b0*/  LEA R0, R3, R0, 0x8 ;  /* 0x0000000003007211 */ /* 0x008fca00078e40ff */
[----:B------:R-:W-:-:S05]  /*00c0*/  IMAD.HI R2, R0, 0x2aaaaaab, RZ ;  /* 0x2aaaaaab00027827 */ /* 0x000fca00078e02ff */
[----:B------:R-:W-:-:S04]  /*00d0*/  SHF.R.U32.HI R3, RZ, 0x1f, R2 ;  /* 0x0000001fff037819 */ /* 0x000fc80000011602 */
[----:B------:R-:W-:-:S05]  /*00e0*/  LEA.HI R3, R2, R3, RZ, 0x1e ;  /* 0x0000000302037211 */ /* 0x000fca00078ff0ff */
[----:B------:R-:W-:Y:S02]  /*00f0*/  IMAD R8, R3, -0x18, R0 ;  /* 0xffffffe803087824 */ /* 0x000fe400078e0200 */
[----:B------:R-:W3:Y:S02]  /*0100*/  LDC.64 R2, c[0x0][0x210] ;  /* 0x00008400ff027b82 */ /* 0x000ee40000000a00 */
[----:B--2---:R-:W-:-:S06]  /*0110*/  IMAD.WIDE R6, R8, 0x4, R6 ;  /* 0x0000000408067825 */ /* 0x004fcc00078e0206 */
[----:B------:R-:W2:Y:S01]  /*0120*/  LDG.E.EL.64 R6, desc[UR4][R6.64] ;  /* 0x0000000406067981 */ /* 0x000ea2000c2e1b00 */
[----:B----4-:R-:W-:-:S04]  /*0130*/  IMAD.WIDE R12, R8, 0x4, R12 ;  /* 0x00000004080c7825 */ /* 0x010fc800078e020c */
[C---:B-----5:R-:W-:Y:S02]  /*0140*/  IMAD.WIDE R14, R8.reuse, 0x4, R14 ;  /* 0x00000004080e7825 */ /* 0x060fe400078e020e */
[----:B------:R-:W4:Y:S02]  /*0150*/  LDG.E.EL.64 R12, desc[UR4][R12.64] ;  /* 0x000000040c0c7981 */ /* 0x000f24000c2e1b00 */
[C---:B0-----:R-:W-:Y:S02]  /*0160*/  IMAD.WIDE R10, R8.reuse, 0x4, R10 ;  /* 0x00000004080a7825 */ /* 0x041fe400078e020a */
[----:B------:R-:W5:Y:S02]  /*0170*/  LDG.E.EL.64 R14, desc[UR4][R14.64] ;  /* 0x000000040e0e7981 */ /* 0x000f64000c2e1b00 */
[----:B-1----:R-:W-:Y:S02]  /*0180*/  IMAD.WIDE R16, R8, 0x4, R16 ;  /* 0x0000000408107825 */ /* 0x002fe400078e0210 */
[----:B------:R-:W4:Y:S02]  /*0190*/  LDG.E.EL.64 R10, desc[UR4][R10.64] ;  /* 0x000000040a0a7981 */ /* 0x000f24000c2e1b00 */
[----:B---3--:R-:W-:-:S02]  /*01a0*/  IMAD.WIDE R2, R0, 0x4, R2 ;  /* 0x0000000400027825 */ /* 0x008fc400078e0202 */
[----:B------:R0:W3:Y:S04]  /*01b0*/  LDG.E.EL.64 R8, desc[UR4][R16.64] ;  /* 0x0000000410087981 */ /* 0x0000e8000c2e1b00 */
[----:B------:R-:W4:Y:S01]  /*01c0*/  LDG.E.64 R4, desc[UR4][R2.64] ;  /* 0x0000000402047981 */ /* 0x000f22000c1e1b00 */
[----:B0-----:R-:W-:Y:S01]  /*01d0*/  HFMA2.MMA R16, -RZ, RZ, 1.625, 0 ;  /* 0x3e800000ff107435 */ /* 0x001fe200000001ff */
[----:B--2---:R-:W-:Y:S01]  /*01e0*/  FADD R6, R6, 9.9999997473787516356e-06 ;  /* 0x3727c5ac06067421 */ /* 0x004fe20000000000 */
[----:B------:R-:W-:-:S03]  /*01f0*/  FADD R7, R7, 9.9999997473787516356e-06 ;  /* 0x3727c5ac07077421 */ /* 0x000fc60000000000 */
[----:B------:R-:W0:Y:S08]  /*0200*/  MUFU.SQRT R18, R6 ;  /* 0x0000000600127308 */ /* 0x000e300000002000 */
[----:B------:R1:W2:Y:S01]  /*0210*/  MUFU.SQRT R19, R7 ;  /* 0x0000000700137308 */ /* 0x0002a20000002000 */
[C---:B0-----:R-:W-:Y:S02]  /*0220*/  FSETP.GT.AND P0, PT, R18.reuse, 8.50705917302346158658e+37, PT ;  /* 0x7e8000001200780b */ /* 0x041fe40003f04000 */
[----:B------:R-:W-:Y:S01]  /*0230*/  FSETP.GEU.AND P2, PT, R18, 1.175494350822287508e-38, PT ;  /* 0x008000001200780b */ /* 0x000fe20003f4e000 */
[----:B-1----:R-:W0:Y:S01]  /*0240*/  LDC.64 R6, c[0x0][0x240] ;  /* 0x00009000ff067b82 */ /* 0x002e220000000a00 */
[----:B--2---:R-:W-:-:S02]  /*0250*/  FSETP.GT.AND P1, PT, R19, 8.50705917302346158658e+37, PT ;  /* 0x7e8000001300780b */ /* 0x004fc40003f24000 */
[----:B------:R-:W-:-:S07]  /*0260*/  FSETP.GEU.AND P3, PT, R19, 1.175494350822287508e-38, PT ;  /* 0x008000001300780b */ /* 0x000fce0003f6e000 */
[----:B------:R-:W-:-:S04]  /*0270*/  @P0 FMUL R18, R18, 0.25 ;  /* 0x3e80000012120820 */ /* 0x000fc80000400000 */
[----:B------:R-:W-:Y:S01]  /*0280*/  @!P2 FMUL R18, R18, 16777216 ;  /* 0x4b8000001212a820 */ /* 0x000fe20000400000 */
[----:B------:R-:W-:-:S04]  /*0290*/  @P1 FMUL R19, R19, 0.25 ;  /* 0x3e80000013131820 */ /* 0x000fc80000400000 */
[----:B------:R-:W-:Y:S01]  /*02a0*/  @!P3 FMUL R19, R19, 16777216 ;  /* 0x4b8000001313b820 */ /* 0x000fe20000400000 */
[----:B------:R-:W1:Y:S01]  /*02b0*/  MUFU.RCP R18, R18 ;  /* 0x0000001200127308 */ /* 0x000e620000001000 */
[----:B------:R-:W-:-:S07]  /*02c0*/  FSEL R17, R16, 1, P0 ;  /* 0x3f80000010117808 */ /* 0x000fce0000000000 */
[----:B------:R-:W2:Y:S01]  /*02d0*/  MUFU.RCP R19, R19 ;  /* 0x0000001300137308 */ /* 0x000ea20000001000 */
[----:B------:R-:W-:Y:S01]  /*02e0*/  FSEL R16, R16, 1, P1 ;  /* 0x3f80000010107808 */ /* 0x000fe20000800000 */
[----:B------:R-:W-:Y:S01]  /*02f0*/  @!P2 FMUL R17, R17, 16777216 ;  /* 0x4b8000001111a820 */ /* 0x000fe20000400000 */
[----:B----4-:R-:W-:Y:S01]  /*0300*/  FADD R4, R4, R12 ;  /* 0x0000000c04047221 */ /* 0x010fe20000000000 */
[----:B------:R-:W-:Y:S02]  /*0310*/  FADD R5, R5, R13 ;  /* 0x0000000d05057221 */ /* 0x000fe40000000000 */
[----:B------:R-:W-:Y:S01]  /*0320*/  @!P3 FMUL R16, R16, 16777216 ;  /* 0x4b8000001010b820 */ /* 0x000fe20000400000 */
[----:B-1----:R-:W-:Y:S01]  /*0330*/  FMUL R17, R18, R17 ;  /* 0x0000001112117220 */ /* 0x002fe20000400000 */
[----:B-----5:R-:W-:Y:S01]  /*0340*/  FADD R14, -R14, R4 ;  /* 0x000000040e0e7221 */ /* 0x020fe20000000100 */
[----:B------:R-:W-:Y:S01]  /*0350*/  FADD R15, -R15, R5 ;  /* 0x000000050f0f7221 */ /* 0x000fe20000000100 */
[----:B--2---:R-:W-:-:S02]  /*0360*/  FMUL R16, R19, R16 ;  /* 0x0000001013107220 */ /* 0x004fc40000400000 */
[----:B------:R-:W-:Y:S02]  /*0370*/  FMUL R17, R14, R17 ;  /* 0x000000110e117220 */ /* 0x000fe40000400000 */
[----:B------:R-:W-:Y:S02]  /*0380*/  FMUL R16, R15, R16 ;  /* 0x000000100f107220 */ /* 0x000fe40000400000 */
[----:B---3--:R-:W-:Y:S02]  /*0390*/  FFMA R8, R8, R17, R10 ;  /* 0x0000001108087223 */ /* 0x008fe4000000000a */
[----:B------:R-:W-:-:S03]  /*03a0*/  FFMA R9, R9, R16, R11 ;  /* 0x0000001009097223 */ /* 0x000fc6000000000b */
[----:B------:R-:W-:Y:S02]  /*03b0*/  FSETP.GEU.AND P0, PT, R8, RZ, PT ;  /* 0x000000ff0800720b */ /* 0x000fe40003f0e000 */
[C---:B------:R-:W-:Y:S01]  /*03c0*/  FSETP.GEU.AND P1, PT, R9.reuse, RZ, PT ;  /* 0x000000ff0900720b */ /* 0x040fe20003f2e000 */
[----:B0-----:R-:W-:Y:S01]  /*03d0*/  IMAD.WIDE R6, R0, 0x4, R6 ;  /* 0x0000000400067825 */ /* 0x001fe200078e0206 */
[----:B------:R-:W-:Y:S02]  /*03e0*/  FSEL R8, R8, RZ, P0 ;  /* 0x000000ff08087208 */ /* 0x000fe40000000000 */
[----:B------:R-:W-:Y:S01]  /*03f0*/  FSEL R9, R9, RZ, P1 ;  /* 0x000000ff09097208 */ /* 0x000fe20000800000 */
[----:B------:R-:W-:Y:S04]  /*0400*/  STG.E.64 desc[UR4][R2.64], R4 ;  /* 0x0000000402007986 */ /* 0x000fe8000c101b04 */
[----:B------:R-:W-:Y:S01]  /*0410*/  STG.E.64 desc[UR4][R6.64], R8 ;  /* 0x0000000806007986 */ /* 0x000fe2000c101b04 */
[----:B------:R-:W-:Y:S05]  /*0420*/  EXIT ;  /* 0x000000000000794d */ /* 0x000fea0003800000 */
.L_x_0:
[----:B------:R-:W-:-:S00]  /*0430*/  BRA `(.L_x_0) ;  /* 0xfffffffc00fc7947 */ /* 0x000fc0000383ffff */
[----:B------:R-:W-:-:S00]  /*0440*/  NOP ;  /* 0x0000000000007918 */ /* 0x000fc00000000000 */
        /* <DEDUP_REMOVED lines=11> */
.L_x_1:


//--------------------- .nv.global.init           --------------------------
	.section	.nv.global.init,"aw",@progbits
.nv.global.init:
	.type		_$_str,@object
	.size		_$_str,(_$_str_$_2 - _$_str)
_$_str:
        /*0000*/ 	.byte	0x5f, 0x5f, 0x43, 0x55, 0x44, 0x41, 0x5f, 0x46, 0x54, 0x5a, 0x00
	.type		_$_str_$_2,@object
	.size		_$_str_$_2,(.L_1 - _$_str_$_2)
_$_str_$_2:
        /*000b*/ 	.byte	0x5f, 0x5f, 0x43, 0x55, 0x44, 0x41, 0x5f, 0x50, 0x52, 0x45, 0x43, 0x5f, 0x53, 0x51, 0x52, 0x54
        /*001b*/ 	.byte	0x00
.L_1:


//--------------------- .nv.constant0.triton_poi_fused__native_batch_norm_legit_no_training_convolution_relu_12 --------------------------
	.section	.nv.constant0.triton_poi_fused__native_batch_norm_legit_no_training_convolution_relu_12,"a",@progbits
	.sectionflags	@""
	.align	4
.nv.constant0.triton_poi_fused__native_batch_norm_legit_no_training_convolution_relu_12:
	.zero		588
